//
// Generated by NVIDIA NVVM Compiler
//
// Compiler Build ID: CL-36424714
// Cuda compilation tools, release 13.0, V13.0.88
// Based on NVVM 20.0.0
//

.version 9.0
.target sm_100
.address_size 64

	// .globl	_Z6kernelv
.extern .func  (.param .b32 func_retval0) vprintf
(
	.param .b64 vprintf_param_0,
	.param .b64 vprintf_param_1
)
;
.global .align 1 .b8 $str[44] = {10, 84, 104, 101, 32, 98, 108, 111, 99, 107, 32, 105, 100, 32, 105, 115, 32, 37, 100, 45, 45, 45, 45, 84, 104, 101, 32, 116, 104, 114, 101, 97, 100, 32, 105, 100, 32, 105, 115, 32, 37, 100, 10};

.visible .entry _Z6kernelv()
{
	.local .align 8 .b8 	__local_depot0[8];
	.reg .b64 	%SP;
	.reg .b64 	%SPL;
	.reg .b32 	%r<5>;
	.reg .b64 	%rd<5>;

	mov.u64 	%SPL, __local_depot0;
	cvta.local.u64 	%SP, %SPL;
	add.u64 	%rd1, %SP, 0;
	add.u64 	%rd2, %SPL, 0;
	mov.u32 	%r1, %ctaid.x;
	mov.u32 	%r2, %tid.x;
	st.local.v2.u32 	[%rd2], {%r1, %r2};
	mov.u64 	%rd3, $str;
	cvta.global.u64 	%rd4, %rd3;
	{ // callseq 0, 0
	.param .b64 param0;
	st.param.b64 	[param0], %rd4;
	.param .b64 param1;
	st.param.b64 	[param1], %rd1;
	.param .b32 retval0;
	call.uni (retval0), 
	vprintf, 
	(
	param0, 
	param1
	);
	ld.param.b32 	%r3, [retval0];
	} // callseq 0
	ret;

}


// ===== COMPILED SASS (sm_100) =====

	.target	sm_100

	.elftype	@"ET_EXEC"


//--------------------- .note.nv.tkinfo           --------------------------
	.section	.note.nv.tkinfo,"",@"SHT_NOTE"
	.sectionflags	@"SHF_NOTE_NV_TKINFO"
	.tkinfo
        /*0018*/ 	.word	0x00000002
        /*0030*/ 	.string	""
        /*0030*/ 	.string	"ptxas"
        /*0030*/ 	.string	"Cuda compilation tools, release 13.0, V13.0.88"
        /*0030*/ 	.string	"Build cuda_13.0.r13.0/compiler.36424714_0"
        /*0030*/ 	.string	"-arch sm_100 -m 64 "



//--------------------- .note.nv.cuinfo           --------------------------
	.section	.note.nv.cuinfo,"",@"SHT_NOTE"
	.sectionflags	@"SHF_NOTE_NV_CUINFO"
        /*0018*/ 	.short	0x0002
        /*001a*/ 	.short	0x0064
        /*001c*/ 	.short	0x0082
	.zero		2


//--------------------- .nv.info                  --------------------------
	.section	.nv.info,"",@"SHT_CUDA_INFO"
	.align	4


	//----- nvinfo : EIATTR_REGCOUNT
	.align		4
        /*0000*/ 	.byte	0x04, 0x2f
        /*0002*/ 	.short	(.L_2 - .L_1)
	.align		4
.L_1:
        /*0004*/ 	.word	index@(_Z6kernelv)
        /*0008*/ 	.word	0x00000018


	//----- nvinfo : EIATTR_FRAME_SIZE
	.align		4
.L_2:
        /*000c*/ 	.byte	0x04, 0x11
        /*000e*/ 	.short	(.L_4 - .L_3)
	.align		4
.L_3:
        /*0010*/ 	.word	index@(_Z6kernelv)
        /*0014*/ 	.word	0x00000008


	//----- nvinfo : EIATTR_MIN_STACK_SIZE
	.align		4
.L_4:
        /*0018*/ 	.byte	0x04, 0x12
        /*001a*/ 	.short	(.L_6 - .L_5)
	.align		4
.L_5:
        /*001c*/ 	.word	index@(_Z6kernelv)
        /*0020*/ 	.word	0x00000008
.L_6:


//--------------------- .nv.compat                --------------------------
	.section	.nv.compat,"",@"SHT_CUDA_COMPAT_INFO"
	.align	4
        /*0000*/ 	.byte	0x02, 0x09, 0x00, 0x00, 0x02, 0x02, 0x01, 0x00, 0x02, 0x05, 0x05, 0x00, 0x03, 0x07, 0x01, 0x01
        /*0010*/ 	.byte	0x02, 0x03, 0x00, 0x00, 0x02, 0x06, 0x01, 0x00, 0x04, 0x0b, 0x08, 0x00, 0x09, 0x00, 0x00, 0x00
        /*0020*/ 	.byte	0x00, 0x00, 0x00, 0x00


//--------------------- .nv.info._Z6kernelv       --------------------------
	.section	.nv.info._Z6kernelv,"",@"SHT_CUDA_INFO"
	.sectionflags	@""
	.align	4


	//----- nvinfo : EIATTR_CUDA_API_VERSION
	.align		4
        /*0000*/ 	.byte	0x04, 0x37
        /*0002*/ 	.short	(.L_8 - .L_7)
.L_7:
        /*0004*/ 	.word	0x00000082


	//----- nvinfo : EIATTR_SPARSE_MMA_MASK
	.align		4
.L_8:
        /*0008*/ 	.byte	0x03, 0x50
        /*000a*/ 	.short	0x0000


	//----- nvinfo : EIATTR_MAXREG_COUNT
	.align		4
        /*000c*/ 	.byte	0x03, 0x1b
        /*000e*/ 	.short	0x00ff


	//----- nvinfo : EIATTR_EXTERNS
	.align		4
        /*0010*/ 	.byte	0x04, 0x0f
        /*0012*/ 	.short	(.L_10 - .L_9)


	//   ....[0]....
	.align		4
.L_9:
        /*0014*/ 	.word	index@(vprintf)


	//----- nvinfo : EIATTR_MERCURY_ISA_VERSION
	.align		4
.L_10:
        /*0018*/ 	.byte	0x03, 0x5f
        /*001a*/ 	.short	0x0101


	//----- nvinfo : EIATTR_VRC_CTA_INIT_COUNT
	.align		4
        /*001c*/ 	.byte	0x02, 0x4a
	.zero		1
	.zero		1


	//----- nvinfo : EIATTR_SYSCALL_OFFSETS
	.align		4
        /*0020*/ 	.byte	0x04, 0x46
        /*0022*/ 	.short	(.L_12 - .L_11)


	//   ....[0]....
.L_11:
        /*0024*/ 	.word	0x000000f0


	//----- nvinfo : EIATTR_EXIT_INSTR_OFFSETS
	.align		4
.L_12:
        /*0028*/ 	.byte	0x04, 0x1c
        /*002a*/ 	.short	(.L_14 - .L_13)


	//   ....[0]....
.L_13:
        /*002c*/ 	.word	0x00000100


	//----- nvinfo : EIATTR_SW_WAR
	.align		4
.L_14:
        /*0030*/ 	.byte	0x04, 0x36
        /*0032*/ 	.short	(.L_16 - .L_15)
.L_15:
        /*0034*/ 	.word	0x00000008
.L_16:


//--------------------- .nv.callgraph             --------------------------
	.section	.nv.callgraph,"",@"SHT_CUDA_CALLGRAPH"
	.align	4
	.sectionentsize	8
	.align		4
        /*0000*/ 	.word	0x00000000
	.align		4
        /*0004*/ 	.word	0xffffffff
	.align		4
        /*0008*/ 	.word	index@(_Z6kernelv)
	.align		4
        /*000c*/ 	.word	index@(vprintf)
	.align		4
        /*0010*/ 	.word	0x00000000
	.align		4
        /*0014*/ 	.word	0xfffffffe
	.align		4
        /*0018*/ 	.word	0x00000000
	.align		4
        /*001c*/ 	.word	0xfffffffd
	.align		4
        /*0020*/ 	.word	0x00000000
	.align		4
        /*0024*/ 	.word	0xfffffffc


//--------------------- .nv.constant4             --------------------------
	.section	.nv.constant4,"a",@progbits
	.align	8
	.align		8
.nv.constant4:
        /*0000*/ 	.dword	vprintf
	.align		8
        /*0008*/ 	.dword	$str


//--------------------- .text._Z6kernelv          --------------------------
	.section	.text._Z6kernelv,"ax",@progbits
	.align	128
        .global         _Z6kernelv
        .type           _Z6kernelv,@function
        .size           _Z6kernelv,(.L_x_2 - _Z6kernelv)
        .other          _Z6kernelv,@"STO_CUDA_ENTRY STV_DEFAULT"
_Z6kernelv:
.text._Z6kernelv:
[----:B------:R-:W0:Y:S01]  /*0000*/  LDC R1, c[0x0][0x37c] ;  /* 0x0000df00ff017b82 */ /* 0x000e220000000800 */
[----:B------:R-:W1:Y:S01]  /*0010*/  S2R R8, SR_CTAID.X ;  /* 0x0000000000087919 */ /* 0x000e620000002500 */
[----:B0-----:R-:W-:Y:S01]  /*0020*/  VIADD R1, R1, 0xfffffff8 ;  /* 0xfffffff801017836 */ /* 0x001fe20000000000 */
[----:B------:R-:W-:Y:S01]  /*0030*/  MOV R0, 0x0 ;  /* 0x0000000000007802 */ /* 0x000fe20000000f00 */
[----:B------:R-:W0:Y:S01]  /*0040*/  LDCU UR4, c[0x0][0x2f8] ;  /* 0x00005f00ff0477ac */ /* 0x000e220008000800 */
[----:B------:R-:W1:Y:S03]  /*0050*/  S2R R9, SR_TID.X ;  /* 0x0000000000097919 */ /* 0x000e660000002100 */
[----:B------:R2:W3:Y:S01]  /*0060*/  LDC.64 R2, c[0x4][R0] ;  /* 0x0100000000027b82 */ /* 0x0004e20000000a00 */
[----:B------:R-:W4:Y:S01]  /*0070*/  LDCU.64 UR6, c[0x4][0x8] ;  /* 0x01000100ff0677ac */ /* 0x000f220008000a00 */
[----:B------:R-:W5:Y:S01]  /*0080*/  LDCU UR5, c[0x0][0x2fc] ;  /* 0x00005f80ff0577ac */ /* 0x000f620008000800 */
[----:B0-----:R-:W-:Y:S01]  /*0090*/  IADD3 R6, P0, PT, R1, UR4, RZ ;  /* 0x0000000401067c10 */ /* 0x001fe2000ff1e0ff */
[----:B----4-:R-:W-:Y:S01]  /*00a0*/  IMAD.U32 R4, RZ, RZ, UR6 ;  /* 0x00000006ff047e24 */ /* 0x010fe2000f8e00ff */
[----:B------:R-:W-:-:S03]  /*00b0*/  MOV R5, UR7 ;  /* 0x0000000700057c02 */ /* 0x000fc60008000f00 */
[----:B-----5:R-:W-:Y:S01]  /*00c0*/  IMAD.X R7, RZ, RZ, UR5, P0 ;  /* 0x00000005ff077e24 */ /* 0x020fe200080e06ff */
[----:B-1----:R2:W-:Y:S07]  /*00d0*/  STL.64 [R1], R8 ;  /* 0x0000000801007387 */ /* 0x0025ee0000100a00 */
[----:B------:R-:W-:-:S07]  /*00e0*/  LEPC R20, `(.L_x_0) ;  /* 0x000000001014794e */ /* 0x000fce0000000000 */
[----:B--23--:R-:W-:Y:S05]  /*00f0*/  CALL.ABS.NOINC R2 ;  /* 0x0000000002007343 */ /* 0x00cfea0003c00000 */
.L_x_0:
[----:B------:R-:W-:Y:S05]  /*0100*/  EXIT ;  /* 0x000000000000794d */ /* 0x000fea0003800000 */
.L_x_1:
[----:B------:R-:W-:-:S00]  /*0110*/  BRA `(.L_x_1) ;  /* 0xfffffffc00fc7947 */ /* 0x000fc0000383ffff */
[----:B------:R-:W-:-:S00]  /*0120*/  NOP ;  /* 0x0000000000007918 */ /* 0x000fc00000000000 */
        /* <DEDUP_REMOVED lines=13> */
.L_x_2:


//--------------------- .nv.global.init           --------------------------
	.section	.nv.global.init,"aw",@progbits
.nv.global.init:
	.type		$str,@object
	.size		$str,(.L_0 - $str)
$str:
        /*0000*/ 	.byte	0x0a, 0x54, 0x68, 0x65, 0x20, 0x62, 0x6c, 0x6f, 0x63, 0x6b, 0x20, 0x69, 0x64, 0x20, 0x69, 0x73
        /*0010*/ 	.byte	0x20, 0x25, 0x64, 0x2d, 0x2d, 0x2d, 0x2d, 0x54, 0x68, 0x65, 0x20, 0x74, 0x68, 0x72, 0x65, 0x61
        /*0020*/ 	.byte	0x64, 0x20, 0x69, 0x64, 0x20, 0x69, 0x73, 0x20, 0x25, 0x64, 0x0a, 0x00
.L_0:


//--------------------- .nv.shared.reserved.0     --------------------------
	.section	.nv.shared.reserved.0,"aw",@nobits
	.weak		__nv_reservedSMEM_offset_0_alias
	.size		__nv_reservedSMEM_offset_0_alias, 0, 64
	.other		__nv_reservedSMEM_offset_0_alias,@"STO_CUDA_RESERVED_SHARED STV_DEFAULT"
__nv_reservedSMEM_offset_0_alias:
	.zero		0
	.zero		64


//--------------------- .nv.constant0._Z6kernelv  --------------------------
	.section	.nv.constant0._Z6kernelv,"a",@progbits
	.sectionflags	@""
	.align	4
.nv.constant0._Z6kernelv:
	.zero		896


//--------------------- SYMBOLS --------------------------

	.type		.nv.reservedSmem.offset0,@object
	.size		.nv.reservedSmem.offset0,0x4
	.type		vprintf,@function
